	.headerflags	@"EF_CUDA_TEXMODE_UNIFIED EF_CUDA_64BIT_ADDRESS EF_CUDA_ACCELERATORS EF_CUDA_SM90 EF_CUDA_VIRTUAL_SM(EF_CUDA_SM90)"
	.elftype	@"ET_EXEC"


//--------------------- .nv.info                  --------------------------
	.section	.nv.info,"",@"SHT_CUDA_INFO"
	.align	4


	//----- nvinfo : EIATTR_REGCOUNT
	.align		4
        /*0000*/ 	.byte	0x04, 0x2f
        /*0002*/ 	.short	(.L_1 - .L_0)
	.align		4
.L_0:
        /*0004*/ 	.word	index@(triton_poi_fused_avg_pool2d_4)
        /*0008*/ 	.word	0x0000001e


	//----- nvinfo : EIATTR_MIN_STACK_SIZE
	.align		4
.L_1:
        /*000c*/ 	.byte	0x04, 0x12
        /*000e*/ 	.short	(.L_3 - .L_2)
	.align		4
.L_2:
        /*0010*/ 	.word	index@(triton_poi_fused_avg_pool2d_4)
        /*0014*/ 	.word	0x00000000


	//----- nvinfo : EIATTR_FRAME_SIZE
	.align		4
.L_3:
        /*0018*/ 	.byte	0x04, 0x11
        /*001a*/ 	.short	(.L_5 - .L_4)
	.align		4
.L_4:
        /*001c*/ 	.word	index@(triton_poi_fused_avg_pool2d_4)
        /*0020*/ 	.word	0x00000000


	//----- nvinfo : EIATTR_MIN_STACK_SIZE
	.align		4
.L_5:
        /*0024*/ 	.byte	0x04, 0x12
        /*0026*/ 	.short	(.L_7 - .L_6)
	.align		4
.L_6:
        /*0028*/ 	.word	index@(triton_poi_fused_avg_pool2d_4)
        /*002c*/ 	.word	0x00000000
.L_7:


//--------------------- .nv.info.triton_poi_fused_avg_pool2d_4 --------------------------
	.section	.nv.info.triton_poi_fused_avg_pool2d_4,"",@"SHT_CUDA_INFO"
	.sectionflags	@""
	.align	4


	//----- nvinfo : EIATTR_CUDA_API_VERSION
	.align		4
        /*0000*/ 	.byte	0x04, 0x37
        /*0002*/ 	.short	(.L_9 - .L_8)
.L_8:
        /*0004*/ 	.word	0x0000007c


	//----- nvinfo : EIATTR_KPARAM_INFO
	.align		4
.L_9:
        /*0008*/ 	.byte	0x04, 0x17
        /*000a*/ 	.short	(.L_11 - .L_10)
.L_10:
        /*000c*/ 	.word	0x00000000
        /*0010*/ 	.short	0x0002
        /*0012*/ 	.short	0x0010
        /*0014*/ 	.byte	0x00, 0xf0, 0x11, 0x00


	//----- nvinfo : EIATTR_KPARAM_INFO
	.align		4
.L_11:
        /*0018*/ 	.byte	0x04, 0x17
        /*001a*/ 	.short	(.L_13 - .L_12)
.L_12:
        /*001c*/ 	.word	0x00000000
        /*0020*/ 	.short	0x0001
        /*0022*/ 	.short	0x0008
        /*0024*/ 	.byte	0x00, 0xf4, 0x21, 0x00


	//----- nvinfo : EIATTR_KPARAM_INFO
	.align		4
.L_13:
        /*0028*/ 	.byte	0x04, 0x17
        /*002a*/ 	.short	(.L_15 - .L_14)
.L_14:
        /*002c*/ 	.word	0x00000000
        /*0030*/ 	.short	0x0000
        /*0032*/ 	.short	0x0000
        /*0034*/ 	.byte	0x00, 0xf4, 0x21, 0x00


	//----- nvinfo : EIATTR_SPARSE_MMA_MASK
	.align		4
.L_15:
        /*0038*/ 	.byte	0x03, 0x50
        /*003a*/ 	.short	0x0000


	//----- nvinfo : EIATTR_MAXREG_COUNT
	.align		4
        /*003c*/ 	.byte	0x03, 0x1b
        /*003e*/ 	.short	0x00ff


	//----- nvinfo : EIATTR_EXIT_INSTR_OFFSETS
	.align		4
        /*0040*/ 	.byte	0x04, 0x1c
        /*0042*/ 	.short	(.L_17 - .L_16)


	//   ....[0]....
.L_16:
        /*0044*/ 	.word	0x000007e0


	//   ....[1]....
        /*0048*/ 	.word	0x00000800


	//----- nvinfo : EIATTR_REQNTID
	.align		4
.L_17:
        /*004c*/ 	.byte	0x04, 0x10
        /*004e*/ 	.short	(.L_19 - .L_18)
.L_18:
        /*0050*/ 	.word	0x00000080
        /*0054*/ 	.word	0x00000001
        /*0058*/ 	.word	0x00000001


	//----- nvinfo : EIATTR_CBANK_PARAM_SIZE
	.align		4
.L_19:
        /*005c*/ 	.byte	0x03, 0x19
        /*005e*/ 	.short	0x0014


	//----- nvinfo : EIATTR_PARAM_CBANK
	.align		4
        /*0060*/ 	.byte	0x04, 0x0a
        /*0062*/ 	.short	(.L_21 - .L_20)
	.align		4
.L_20:
        /*0064*/ 	.word	index@(.nv.constant0.triton_poi_fused_avg_pool2d_4)
        /*0068*/ 	.short	0x0210
        /*006a*/ 	.short	0x0014


	//----- nvinfo : EIATTR_SW_WAR
	.align		4
.L_21:
        /*006c*/ 	.byte	0x04, 0x36
        /*006e*/ 	.short	(.L_23 - .L_22)
.L_22:
        /*0070*/ 	.word	0x00000008
.L_23:


//--------------------- .nv.callgraph             --------------------------
	.section	.nv.callgraph,"",@"SHT_CUDA_CALLGRAPH"
	.align	4
	.sectionentsize	8
	.align		4
        /*0000*/ 	.word	0x00000000
	.align		4
        /*0004*/ 	.word	0xffffffff
	.align		4
        /*0008*/ 	.word	0x00000000
	.align		4
        /*000c*/ 	.word	0xfffffffe
	.align		4
        /*0010*/ 	.word	0x00000000
	.align		4
        /*0014*/ 	.word	0xfffffffd
	.align		4
        /*0018*/ 	.word	0x00000000
	.align		4
        /*001c*/ 	.word	0xfffffffc


//--------------------- .text.triton_poi_fused_avg_pool2d_4 --------------------------
	.section	.text.triton_poi_fused_avg_pool2d_4,"ax",@progbits
	.align	128
        .global         triton_poi_fused_avg_pool2d_4
        .type           triton_poi_fused_avg_pool2d_4,@function
        .size           triton_poi_fused_avg_pool2d_4,(.L_x_1 - triton_poi_fused_avg_pool2d_4)
        .other          triton_poi_fused_avg_pool2d_4,@"STO_CUDA_ENTRY STV_DEFAULT"
triton_poi_fused_avg_pool2d_4:
.text.triton_poi_fused_avg_pool2d_4:
[----:B------:R-:W0:Y:S01]  /*0000*/  LDC R1, c[0x0][0x28] ;  /* 0x00000a00ff017b82 */ /* 0x000e220000000800 */
[----:B------:R-:W1:Y:S01]  /*0010*/  S2R R11, SR_TID.X ;  /* 0x00000000000b7919 */ /* 0x000e620000002100 */
[----:B------:R-:W-:Y:S01]  /*0020*/  IMAD.MOV.U32 R10, RZ, RZ, RZ ;  /* 0x000000ffff0a7224 */ /* 0x000fe200078e00ff */
[----:B------:R-:W-:Y:S01]  /*0030*/  ULDC.64 UR4, c[0x0][0x208] ;  /* 0x0000820000047ab9 */ /* 0x000fe20000000a00 */
[----:B------:R-:W2:Y:S01]  /*0040*/  S2R R0, SR_CTAID.X ;  /* 0x0000000000007919 */ /* 0x000ea20000002500 */
[----:B-1----:R-:W-:Y:S02]  /*0050*/  LOP3.LUT R11, R11, 0x7f, RZ, 0xc0, !PT ;  /* 0x0000007f0b0b7812 */ /* 0x002fe400078ec0ff */
[----:B--2---:R-:W-:-:S03]  /*0060*/  SHF.R.S32.HI R2, RZ, 0x18, R0 ;  /* 0x00000018ff027819 */ /* 0x004fc60000011400 */
[----:B------:R-:W-:Y:S01]  /*0070*/  IMAD R11, R0, 0x80, R11 ;  /* 0x00000080000b7824 */ /* 0x000fe200078e020b */
[----:B------:R-:W-:-:S03]  /*0080*/  SGXT R0, R2, 0x1 ;  /* 0x000000010200781a */ /* 0x000fc60000000200 */
[C---:B------:R-:W-:Y:S01]  /*0090*/  VIADD R9, R11.reuse, 0xffffffec ;  /* 0xffffffec0b097836 */ /* 0x040fe20000000000 */
[----:B------:R-:W-:Y:S01]  /*00a0*/  CS2R R16, SRZ ;  /* 0x0000000000107805 */ /* 0x000fe2000001ff00 */
[----:B------:R-:W-:Y:S01]  /*00b0*/  VIADD R13, R11, 0xfffffff0 ;  /* 0xfffffff00b0d7836 */ /* 0x000fe20000000000 */
[CC--:B------:R-:W-:Y:S02]  /*00c0*/  LEA.HI R2, R0.reuse, R11.reuse, RZ, 0x2 ;  /* 0x0000000b00027211 */ /* 0x0c0fe400078f10ff */
[----:B------:R-:W-:Y:S02]  /*00d0*/  LEA.HI R0, R0, R11, RZ, 0x4 ;  /* 0x0000000b00007211 */ /* 0x000fe400078f20ff */
[----:B------:R-:W-:Y:S02]  /*00e0*/  SHF.R.S32.HI R4, RZ, 0x2, R2 ;  /* 0x00000002ff047819 */ /* 0x000fe40000011402 */
[----:B------:R-:W-:Y:S01]  /*00f0*/  SHF.R.S32.HI R0, RZ, 0x4, R0 ;  /* 0x00000004ff007819 */ /* 0x000fe20000011400 */
[----:B------:R-:W1:Y:S01]  /*0100*/  LDC.64 R2, c[0x0][0x210] ;  /* 0x00008400ff027b82 */ /* 0x000e620000000a00 */
[----:B------:R-:W-:-:S02]  /*0110*/  LEA.HI R5, R4, R4, RZ, 0x2 ;  /* 0x0000000404057211 */ /* 0x000fc400078f10ff */
[----:B------:R-:W-:Y:S02]  /*0120*/  LEA.HI R6, R0, R0, RZ, 0x2 ;  /* 0x0000000000067211 */ /* 0x000fe400078f10ff */
[----:B------:R-:W-:Y:S02]  /*0130*/  LOP3.LUT R5, R5, 0xfffffffc, RZ, 0xc0, !PT ;  /* 0xfffffffc05057812 */ /* 0x000fe400078ec0ff */
[----:B------:R-:W-:-:S03]  /*0140*/  LOP3.LUT R7, R6, 0xfffffffc, RZ, 0xc0, !PT ;  /* 0xfffffffc06077812 */ /* 0x000fc600078ec0ff */
[----:B------:R-:W-:Y:S02]  /*0150*/  IMAD.IADD R4, R4, 0x1, -R5 ;  /* 0x0000000104047824 */ /* 0x000fe400078e0a05 */
[----:B------:R-:W-:Y:S02]  /*0160*/  IMAD.IADD R5, R0, 0x1, -R7 ;  /* 0x0000000100057824 */ /* 0x000fe400078e0a07 */
[C---:B------:R-:W-:Y:S01]  /*0170*/  VIADD R6, R4.reuse, 0x1 ;  /* 0x0000000104067836 */ /* 0x040fe20000000000 */
[C---:B------:R-:W-:Y:S02]  /*0180*/  ISETP.GT.AND P0, PT, R4.reuse, -0x1, PT ;  /* 0xffffffff0400780c */ /* 0x040fe40003f04270 */
[----:B------:R-:W-:Y:S02]  /*0190*/  ISETP.GT.AND P1, PT, R4, RZ, PT ;  /* 0x000000ff0400720c */ /* 0x000fe40003f24270 */
[----:B------:R-:W-:Y:S02]  /*01a0*/  ISETP.GT.AND P0, PT, R5, RZ, P0 ;  /* 0x000000ff0500720c */ /* 0x000fe40000704270 */
[----:B------:R-:W-:-:S02]  /*01b0*/  ISETP.GE.U32.AND P2, PT, R6, 0x4, PT ;  /* 0x000000040600780c */ /* 0x000fc40003f46070 */
[----:B------:R-:W-:Y:S01]  /*01c0*/  ISETP.GT.AND P5, PT, R5, RZ, P1 ;  /* 0x000000ff0500720c */ /* 0x000fe20000fa4270 */
[C---:B------:R-:W-:Y:S01]  /*01d0*/  VIADD R15, R11.reuse, 0xfffffff4 ;  /* 0xfffffff40b0f7836 */ /* 0x040fe20000000000 */
[----:B------:R-:W-:Y:S01]  /*01e0*/  ISETP.LT.AND P4, PT, R11, 0x100, P0 ;  /* 0x000001000b00780c */ /* 0x000fe20000781270 */
[--C-:B-1----:R-:W-:Y:S01]  /*01f0*/  IMAD.WIDE R8, R9, 0x4, R2.reuse ;  /* 0x0000000409087825 */ /* 0x102fe200078e0202 */
[----:B------:R-:W-:Y:S02]  /*0200*/  ISETP.GT.AND P0, PT, R5, RZ, !P2 ;  /* 0x000000ff0500720c */ /* 0x000fe40005704270 */
[----:B------:R-:W-:Y:S01]  /*0210*/  ISETP.LT.AND P5, PT, R11, 0x100, P5 ;  /* 0x000001000b00780c */ /* 0x000fe20002fa1270 */
[----:B------:R-:W-:Y:S01]  /*0220*/  IMAD.WIDE R12, R13, 0x4, R2 ;  /* 0x000000040d0c7825 */ /* 0x000fe200078e0202 */
[----:B------:R-:W-:-:S03]  /*0230*/  ISETP.LT.AND P0, PT, R11, 0x100, P0 ;  /* 0x000001000b00780c */ /* 0x000fc60000701270 */
[----:B------:R-:W-:-:S04]  /*0240*/  IMAD.WIDE R14, R15, 0x4, R2 ;  /* 0x000000040f0e7825 */ /* 0x000fc800078e0202 */
[----:B------:R1:W2:Y:S04]  /*0250*/  @P4 LDG.E R10, desc[UR4][R12.64] ;  /* 0x000000040c0a4981 */ /* 0x0002a8000c1e1900 */
[----:B------:R3:W4:Y:S04]  /*0260*/  @P5 LDG.E R16, desc[UR4][R8.64] ;  /* 0x0000000408105981 */ /* 0x000728000c1e1900 */
[----:B------:R5:W4:Y:S01]  /*0270*/  @P0 LDG.E R17, desc[UR4][R14.64] ;  /* 0x000000040e110981 */ /* 0x000b22000c1e1900 */
[C---:B------:R-:W-:Y:S01]  /*0280*/  ISETP.GT.AND P6, PT, R5.reuse, 0x1, PT ;  /* 0x000000010500780c */ /* 0x040fe20003fc4270 */
[C---:B------:R-:W-:Y:S01]  /*0290*/  VIADD R0, R5.reuse, 0x2 ;  /* 0x0000000205007836 */ /* 0x040fe20000000000 */
[C---:B------:R-:W-:Y:S01]  /*02a0*/  ISETP.GE.AND P3, PT, R5.reuse, 0x2, PT ;  /* 0x000000020500780c */ /* 0x040fe20003f66270 */
[C---:B-1----:R-:W-:Y:S01]  /*02b0*/  VIADD R12, R5.reuse, 0xffffffff ;  /* 0xffffffff050c7836 */ /* 0x042fe20000000000 */
[C---:B------:R-:W-:Y:S01]  /*02c0*/  ISETP.GT.AND P1, PT, R5.reuse, -0x1, P1 ;  /* 0xffffffff0500780c */ /* 0x040fe20000f24270 */
[----:B---3--:R-:W-:Y:S01]  /*02d0*/  VIADD R9, R5, 0x1 ;  /* 0x0000000105097836 */ /* 0x008fe20000000000 */
[----:B------:R-:W-:Y:S01]  /*02e0*/  SEL R13, R0, RZ, !P3 ;  /* 0x000000ff000d7207 */ /* 0x000fe20005800000 */
[----:B------:R-:W-:Y:S01]  /*02f0*/  VIADD R8, R4, 0x2 ;  /* 0x0000000204087836 */ /* 0x000fe20000000000 */
[----:B------:R-:W-:Y:S01]  /*0300*/  ISETP.GE.AND P3, PT, R11, 0x100, PT ;  /* 0x000001000b00780c */ /* 0x000fe20003f66270 */
[----:B-----5:R-:W-:Y:S01]  /*0310*/  IMAD.MOV.U32 R15, RZ, RZ, RZ ;  /* 0x000000ffff0f7224 */ /* 0x020fe200078e00ff */
[----:B------:R-:W-:Y:S01]  /*0320*/  LOP3.LUT R7, R5, R4, RZ, 0xfc, !PT ;  /* 0x0000000405077212 */ /* 0x000fe200078efcff */
[----:B------:R-:W-:Y:S01]  /*0330*/  VIADD R0, R13, 0x4 ;  /* 0x000000040d007836 */ /* 0x000fe20000000000 */
[----:B------:R-:W-:Y:S01]  /*0340*/  ISETP.LT.AND P1, PT, R11, 0x100, P1 ;  /* 0x000001000b00780c */ /* 0x000fe20000f21270 */
[----:B------:R-:W-:Y:S01]  /*0350*/  @!P6 IMAD.MOV R0, RZ, RZ, R13 ;  /* 0x000000ffff00e224 */ /* 0x000fe200078e020d */
[----:B------:R-:W-:Y:S01]  /*0360*/  SEL R12, R12, RZ, P6 ;  /* 0x000000ff0c0c7207 */ /* 0x000fe20003000000 */
[C---:B------:R-:W-:Y:S01]  /*0370*/  VIADD R21, R4.reuse, 0xffffffff ;  /* 0xffffffff04157836 */ /* 0x040fe20000000000 */
[----:B------:R-:W-:-:S02]  /*0380*/  ISETP.GE.AND P6, PT, R4, 0x2, PT ;  /* 0x000000020400780c */ /* 0x000fc40003fc6270 */
[----:B------:R-:W-:Y:S02]  /*0390*/  ISETP.GT.AND P2, PT, R5, -0x1, !P2 ;  /* 0xffffffff0500780c */ /* 0x000fe40005744270 */
[----:B------:R-:W-:Y:S02]  /*03a0*/  SEL R8, R8, RZ, !P6 ;  /* 0x000000ff08087207 */ /* 0x000fe40007000000 */
[C---:B------:R-:W-:Y:S01]  /*03b0*/  ISETP.LT.AND P2, PT, R11.reuse, 0x100, P2 ;  /* 0x000001000b00780c */ /* 0x040fe20001741270 */
[----:B------:R-:W-:Y:S02]  /*03c0*/  IMAD.MOV.U32 R20, RZ, RZ, RZ ;  /* 0x000000ffff147224 */ /* 0x000fe400078e00ff */
[C---:B------:R-:W-:Y:S02]  /*03d0*/  VIADD R5, R11.reuse, 0x4 ;  /* 0x000000040b057836 */ /* 0x040fe40000000000 */
[----:B------:R-:W-:Y:S01]  /*03e0*/  IMAD.WIDE R18, R11, 0x4, R2 ;  /* 0x000000040b127825 */ /* 0x000fe200078e0202 */
[----:B------:R-:W-:-:S03]  /*03f0*/  CS2R R22, SRZ ;  /* 0x0000000000167805 */ /* 0x000fc6000001ff00 */
[C---:B------:R-:W-:Y:S02]  /*0400*/  VIADD R25, R11.reuse, 0x10 ;  /* 0x000000100b197836 */ /* 0x040fe40000000000 */
[----:B------:R-:W-:Y:S02]  /*0410*/  VIADD R27, R11, 0x14 ;  /* 0x000000140b1b7836 */ /* 0x000fe40000000000 */
[----:B------:R-:W-:Y:S01]  /*0420*/  IMAD.MOV.U32 R24, RZ, RZ, RZ ;  /* 0x000000ffff187224 */ /* 0x000fe200078e00ff */
[----:B--2---:R-:W-:Y:S02]  /*0430*/  SEL R10, R10, RZ, P4 ;  /* 0x000000ff0a0a7207 */ /* 0x004fe40002000000 */
[----:B------:R-:W-:Y:S01]  /*0440*/  ISETP.GT.AND P4, PT, R7, -0x1, !P3 ;  /* 0xffffffff0700780c */ /* 0x000fe20005f84270 */
[----:B------:R-:W-:Y:S01]  /*0450*/  VIADD R7, R11, 0xfffffffc ;  /* 0xfffffffc0b077836 */ /* 0x000fe20000000000 */
[----:B----4-:R-:W-:Y:S02]  /*0460*/  SEL R13, R16, RZ, P5 ;  /* 0x000000ff100d7207 */ /* 0x010fe40002800000 */
[----:B------:R-:W-:-:S02]  /*0470*/  ISETP.GT.AND P5, PT, R4, 0x1, PT ;  /* 0x000000010400780c */ /* 0x000fc40003fa4270 */
[----:B------:R-:W-:Y:S01]  /*0480*/  SEL R14, R17, RZ, P0 ;  /* 0x000000ff110e7207 */ /* 0x000fe20000000000 */
[----:B------:R-:W-:Y:S01]  /*0490*/  VIADD R17, R8, 0x4 ;  /* 0x0000000408117836 */ /* 0x000fe20000000000 */
[C---:B------:R-:W-:Y:S02]  /*04a0*/  ISETP.GE.U32.AND P0, PT, R9.reuse, 0x4, PT ;  /* 0x000000040900780c */ /* 0x040fe40003f06070 */
[----:B------:R-:W-:Y:S01]  /*04b0*/  LOP3.LUT R9, R9, R6, RZ, 0xfc, !PT ;  /* 0x0000000609097212 */ /* 0x000fe200078efcff */
[----:B------:R-:W-:Y:S01]  /*04c0*/  IMAD.WIDE R6, R7, 0x4, R2 ;  /* 0x0000000407067825 */ /* 0x000fe200078e0202 */
[C---:B------:R-:W-:Y:S01]  /*04d0*/  ISETP.GT.AND P6, PT, R4.reuse, RZ, !P0 ;  /* 0x000000ff0400720c */ /* 0x040fe200047c4270 */
[----:B------:R-:W2:Y:S01]  /*04e0*/  @P4 LDG.E R20, desc[UR4][R18.64] ;  /* 0x0000000412144981 */ /* 0x000ea2000c1e1900 */
[----:B------:R-:W-:Y:S02]  /*04f0*/  ISETP.GT.AND P0, PT, R4, -0x1, !P0 ;  /* 0xffffffff0400780c */ /* 0x000fe40004704270 */
[----:B------:R-:W-:Y:S01]  /*0500*/  ISETP.LT.AND P6, PT, R11, 0x100, P6 ;  /* 0x000001000b00780c */ /* 0x000fe200037c1270 */
[----:B------:R1:W3:Y:S01]  /*0510*/  @P1 LDG.E R15, desc[UR4][R6.64] ;  /* 0x00000004060f1981 */ /* 0x0002e2000c1e1900 */
[----:B------:R-:W-:Y:S01]  /*0520*/  SEL R21, R21, RZ, P5 ;  /* 0x000000ff15157207 */ /* 0x000fe20002800000 */
[----:B------:R-:W-:Y:S01]  /*0530*/  @!P5 IMAD.MOV R17, RZ, RZ, R8 ;  /* 0x000000ffff11d224 */ /* 0x000fe200078e0208 */
[----:B------:R-:W-:Y:S01]  /*0540*/  ISETP.LT.U32.AND P5, PT, R9, 0x4, !P3 ;  /* 0x000000040900780c */ /* 0x000fe20005fa1070 */
[----:B------:R-:W-:Y:S01]  /*0550*/  IMAD.MOV.U32 R16, RZ, RZ, RZ ;  /* 0x000000ffff107224 */ /* 0x000fe200078e00ff */
[C---:B------:R-:W-:Y:S01]  /*0560*/  ISETP.LT.AND P0, PT, R11.reuse, 0x100, P0 ;  /* 0x000001000b00780c */ /* 0x040fe20000701270 */
[----:B------:R-:W-:-:S02]  /*0570*/  VIADD R9, R11, 0xc ;  /* 0x0000000c0b097836 */ /* 0x000fc40000000000 */
[----:B------:R-:W-:-:S04]  /*0580*/  IMAD.WIDE R4, R5, 0x4, R2 ;  /* 0x0000000405047825 */ /* 0x000fc800078e0202 */
[--C-:B-1----:R-:W-:Y:S01]  /*0590*/  IMAD.WIDE R6, R9, 0x4, R2.reuse ;  /* 0x0000000409067825 */ /* 0x102fe200078e0202 */
[----:B------:R-:W4:Y:S03]  /*05a0*/  @P2 LDG.E R16, desc[UR4][R4.64] ;  /* 0x0000000404102981 */ /* 0x000f26000c1e1900 */
[--C-:B------:R-:W-:Y:S01]  /*05b0*/  IMAD.WIDE R8, R25, 0x4, R2.reuse ;  /* 0x0000000419087825 */ /* 0x100fe200078e0202 */
[----:B------:R-:W5:Y:S03]  /*05c0*/  @P6 LDG.E R22, desc[UR4][R6.64] ;  /* 0x0000000406166981 */ /* 0x000f66000c1e1900 */
[----:B------:R-:W-:Y:S01]  /*05d0*/  IMAD.WIDE R2, R27, 0x4, R2 ;  /* 0x000000041b027825 */ /* 0x000fe200078e0202 */
[----:B------:R-:W5:Y:S04]  /*05e0*/  @P0 LDG.E R23, desc[UR4][R8.64] ;  /* 0x0000000408170981 */ /* 0x000f68000c1e1900 */
[----:B------:R1:W5:Y:S01]  /*05f0*/  @P5 LDG.E R24, desc[UR4][R2.64] ;  /* 0x0000000402185981 */ /* 0x000362000c1e1900 */
[----:B------:R-:W-:-:S02]  /*0600*/  IMAD R18, R12, R21, RZ ;  /* 0x000000150c127224 */ /* 0x000fc400078e02ff */
[-C--:B------:R-:W-:Y:S02]  /*0610*/  IMAD R12, R12, R17.reuse, RZ ;  /* 0x000000110c0c7224 */ /* 0x080fe400078e02ff */
[----:B------:R-:W-:Y:S02]  /*0620*/  IMAD R17, R0, R17, R18 ;  /* 0x0000001100117224 */ /* 0x000fe400078e0212 */
[----:B------:R-:W-:Y:S02]  /*0630*/  IMAD R12, R21, R0, R12 ;  /* 0x00000000150c7224 */ /* 0x000fe400078e020c */
[----:B------:R-:W-:Y:S01]  /*0640*/  FADD R13, R13, R10 ;  /* 0x0000000a0d0d7221 */ /* 0x000fe20000000000 */
[----:B01----:R-:W0:Y:S01]  /*0650*/  LDC.64 R2, c[0x0][0x218] ;  /* 0x00008600ff027b82 */ /* 0x003e220000000a00 */
[----:B------:R-:W-:Y:S02]  /*0660*/  IMAD.IADD R12, R17, 0x1, -R12 ;  /* 0x00000001110c7824 */ /* 0x000fe400078e0a0c */
[----:B------:R-:W-:-:S03]  /*0670*/  FADD R14, R13, R14 ;  /* 0x0000000e0d0e7221 */ /* 0x000fc60000000000 */
[----:B------:R-:W-:Y:S01]  /*0680*/  I2FP.F32.S32 R12, R12 ;  /* 0x0000000c000c7245 */ /* 0x000fe20000201400 */
[----:B0-----:R-:W-:Y:S01]  /*0690*/  IMAD.WIDE R2, R11, 0x4, R2 ;  /* 0x000000040b027825 */ /* 0x001fe200078e0202 */
[----:B--2---:R-:W-:Y:S02]  /*06a0*/  SEL R20, R20, RZ, P4 ;  /* 0x000000ff14147207 */ /* 0x004fe40002000000 */
[----:B---3--:R-:W-:Y:S02]  /*06b0*/  SEL R15, R15, RZ, P1 ;  /* 0x000000ff0f0f7207 */ /* 0x008fe40000800000 */
[C---:B------:R-:W-:Y:S02]  /*06c0*/  FSETP.GT.AND P1, PT, |R12|.reuse, 8.50705917302346158658e+37, PT ;  /* 0x7e8000000c00780b */ /* 0x040fe40003f24200 */
[----:B------:R-:W-:Y:S01]  /*06d0*/  FSETP.GEU.AND P4, PT, |R12|, 1.175494350822287508e-38, PT ;  /* 0x008000000c00780b */ /* 0x000fe20003f8e200 */
[----:B------:R-:W-:-:S04]  /*06e0*/  FADD R15, R14, R15 ;  /* 0x0000000f0e0f7221 */ /* 0x000fc80000000000 */
[----:B------:R-:W-:Y:S01]  /*06f0*/  FADD R15, R15, R20 ;  /* 0x000000140f0f7221 */ /* 0x000fe20000000000 */
[----:B----4-:R-:W-:-:S05]  /*0700*/  SEL R16, R16, RZ, P2 ;  /* 0x000000ff10107207 */ /* 0x010fca0001000000 */
[----:B------:R-:W-:Y:S01]  /*0710*/  @P1 FMUL R12, R12, 0.25 ;  /* 0x3e8000000c0c1820 */ /* 0x000fe20000400000 */
[----:B-----5:R-:W-:Y:S01]  /*0720*/  SEL R22, R22, RZ, P6 ;  /* 0x000000ff16167207 */ /* 0x020fe20003000000 */
[----:B------:R-:W-:Y:S02]  /*0730*/  FADD R15, R15, R16 ;  /* 0x000000100f0f7221 */ /* 0x000fe40000000000 */
[----:B------:R-:W-:Y:S01]  /*0740*/  @!P4 FMUL R12, R12, 16777216 ;  /* 0x4b8000000c0cc820 */ /* 0x000fe20000400000 */
[----:B------:R-:W-:Y:S01]  /*0750*/  SEL R23, R23, RZ, P0 ;  /* 0x000000ff17177207 */ /* 0x000fe20000000000 */
[----:B------:R-:W-:Y:S02]  /*0760*/  FADD R22, R15, R22 ;  /* 0x000000160f167221 */ /* 0x000fe40000000000 */
[----:B------:R-:W0:Y:S01]  /*0770*/  MUFU.RCP R5, R12 ;  /* 0x0000000c00057308 */ /* 0x000e220000001000 */
[----:B------:R-:W-:Y:S01]  /*0780*/  SEL R24, R24, RZ, P5 ;  /* 0x000000ff18187207 */ /* 0x000fe20002800000 */
[----:B------:R-:W-:-:S04]  /*0790*/  FADD R23, R22, R23 ;  /* 0x0000001716177221 */ /* 0x000fc80000000000 */
[----:B------:R-:W-:-:S04]  /*07a0*/  FADD R24, R23, R24 ;  /* 0x0000001817187221 */ /* 0x000fc80000000000 */
[----:B------:R-:W-:-:S04]  /*07b0*/  @P1 FMUL R24, R24, 0.25 ;  /* 0x3e80000018181820 */ /* 0x000fc80000400000 */
[----:B------:R-:W-:-:S04]  /*07c0*/  @!P4 FMUL R24, R24, 16777216 ;  /* 0x4b8000001818c820 */ /* 0x000fc80000400000 */
[----:B0-----:R-:W-:Y:S01]  /*07d0*/  FMUL R5, R5, R24 ;  /* 0x0000001805057220 */ /* 0x001fe20000400000 */
[----:B------:R-:W-:Y:S06]  /*07e0*/  @P3 EXIT ;  /* 0x000000000000394d */ /* 0x000fec0003800000 */
[----:B------:R-:W-:Y:S01]  /*07f0*/  STG.E desc[UR4][R2.64], R5 ;  /* 0x0000000502007986 */ /* 0x000fe2000c101904 */
[----:B------:R-:W-:Y:S05]  /*0800*/  EXIT ;  /* 0x000000000000794d */ /* 0x000fea0003800000 */
.L_x_0:
[----:B------:R-:W-:-:S00]  /*0810*/  BRA `(.L_x_0) ;  /* 0xfffffffc00fc7947 */ /* 0x000fc0000383ffff */
[----:B------:R-:W-:-:S00]  /*0820*/  NOP ;  /* 0x0000000000007918 */ /* 0x000fc00000000000 */
        /* <DEDUP_REMOVED lines=13> */
.L_x_1:


//--------------------- .nv.constant0.triton_poi_fused_avg_pool2d_4 --------------------------
	.section	.nv.constant0.triton_poi_fused_avg_pool2d_4,"a",@progbits
	.sectionflags	@""
	.align	4
.nv.constant0.triton_poi_fused_avg_pool2d_4:
	.zero		548
